//
// Generated by NVIDIA NVVM Compiler
//
// Compiler Build ID: CL-36424714
// Cuda compilation tools, release 13.0, V13.0.88
// Based on NVVM 20.0.0
//

.version 9.0
.target sm_100
.address_size 64

	// .globl	_Z6kernelPiS_S_j

.visible .entry _Z6kernelPiS_S_j(
	.param .u64 .ptr .align 1 _Z6kernelPiS_S_j_param_0,
	.param .u64 .ptr .align 1 _Z6kernelPiS_S_j_param_1,
	.param .u64 .ptr .align 1 _Z6kernelPiS_S_j_param_2,
	.param .u32 _Z6kernelPiS_S_j_param_3
)
{
	.reg .pred 	%p<2>;
	.reg .b32 	%r<9>;
	.reg .b64 	%rd<11>;

	ld.param.u64 	%rd1, [_Z6kernelPiS_S_j_param_0];
	ld.param.u64 	%rd2, [_Z6kernelPiS_S_j_param_1];
	ld.param.u64 	%rd3, [_Z6kernelPiS_S_j_param_2];
	ld.param.u32 	%r2, [_Z6kernelPiS_S_j_param_3];
	mov.u32 	%r3, %ctaid.x;
	mov.u32 	%r4, %ntid.x;
	mov.u32 	%r5, %tid.x;
	mad.lo.s32 	%r1, %r3, %r4, %r5;
	setp.ge.u32 	%p1, %r1, %r2;
	@%p1 bra 	$L__BB0_2;
	cvta.to.global.u64 	%rd4, %rd1;
	cvta.to.global.u64 	%rd5, %rd2;
	cvta.to.global.u64 	%rd6, %rd3;
	mul.wide.u32 	%rd7, %r1, 4;
	add.s64 	%rd8, %rd4, %rd7;
	ld.global.u32 	%r6, [%rd8];
	add.s64 	%rd9, %rd5, %rd7;
	ld.global.u32 	%r7, [%rd9];
	add.s32 	%r8, %r7, %r6;
	add.s64 	%rd10, %rd6, %rd7;
	st.global.u32 	[%rd10], %r8;
$L__BB0_2:
	ret;

}


// ===== COMPILED SASS (sm_100) =====

	.target	sm_100

	.elftype	@"ET_EXEC"


//--------------------- .note.nv.tkinfo           --------------------------
	.section	.note.nv.tkinfo,"",@"SHT_NOTE"
	.sectionflags	@"SHF_NOTE_NV_TKINFO"
	.tkinfo
        /*0018*/ 	.word	0x00000002
        /*0030*/ 	.string	""
        /*0030*/ 	.string	"ptxas"
        /*0030*/ 	.string	"Cuda compilation tools, release 13.0, V13.0.88"
        /*0030*/ 	.string	"Build cuda_13.0.r13.0/compiler.36424714_0"
        /*0030*/ 	.string	"-arch sm_100 -m 64 "



//--------------------- .note.nv.cuinfo           --------------------------
	.section	.note.nv.cuinfo,"",@"SHT_NOTE"
	.sectionflags	@"SHF_NOTE_NV_CUINFO"
        /*0018*/ 	.short	0x0002
        /*001a*/ 	.short	0x0064
        /*001c*/ 	.short	0x0082
	.zero		2


//--------------------- .nv.info                  --------------------------
	.section	.nv.info,"",@"SHT_CUDA_INFO"
	.align	4


	//----- nvinfo : EIATTR_REGCOUNT
	.align		4
        /*0000*/ 	.byte	0x04, 0x2f
        /*0002*/ 	.short	(.L_1 - .L_0)
	.align		4
.L_0:
        /*0004*/ 	.word	index@(_Z6kernelPiS_S_j)
        /*0008*/ 	.word	0x0000000c


	//----- nvinfo : EIATTR_FRAME_SIZE
	.align		4
.L_1:
        /*000c*/ 	.byte	0x04, 0x11
        /*000e*/ 	.short	(.L_3 - .L_2)
	.align		4
.L_2:
        /*0010*/ 	.word	index@(_Z6kernelPiS_S_j)
        /*0014*/ 	.word	0x00000000


	//----- nvinfo : EIATTR_MIN_STACK_SIZE
	.align		4
.L_3:
        /*0018*/ 	.byte	0x04, 0x12
        /*001a*/ 	.short	(.L_5 - .L_4)
	.align		4
.L_4:
        /*001c*/ 	.word	index@(_Z6kernelPiS_S_j)
        /*0020*/ 	.word	0x00000000
.L_5:


//--------------------- .nv.compat                --------------------------
	.section	.nv.compat,"",@"SHT_CUDA_COMPAT_INFO"
	.align	4
        /*0000*/ 	.byte	0x02, 0x09, 0x00, 0x00, 0x02, 0x02, 0x01, 0x00, 0x02, 0x05, 0x05, 0x00, 0x03, 0x07, 0x01, 0x01
        /*0010*/ 	.byte	0x02, 0x03, 0x00, 0x00, 0x02, 0x06, 0x01, 0x00, 0x04, 0x0b, 0x08, 0x00, 0x09, 0x00, 0x00, 0x00
        /*0020*/ 	.byte	0x00, 0x00, 0x00, 0x00


//--------------------- .nv.info._Z6kernelPiS_S_j --------------------------
	.section	.nv.info._Z6kernelPiS_S_j,"",@"SHT_CUDA_INFO"
	.sectionflags	@""
	.align	4


	//----- nvinfo : EIATTR_CUDA_API_VERSION
	.align		4
        /*0000*/ 	.byte	0x04, 0x37
        /*0002*/ 	.short	(.L_7 - .L_6)
.L_6:
        /*0004*/ 	.word	0x00000082


	//----- nvinfo : EIATTR_KPARAM_INFO
	.align		4
.L_7:
        /*0008*/ 	.byte	0x04, 0x17
        /*000a*/ 	.short	(.L_9 - .L_8)
.L_8:
        /*000c*/ 	.word	0x00000000
        /*0010*/ 	.short	0x0003
        /*0012*/ 	.short	0x0018
        /*0014*/ 	.byte	0x00, 0xf0, 0x11, 0x00


	//----- nvinfo : EIATTR_KPARAM_INFO
	.align		4
.L_9:
        /*0018*/ 	.byte	0x04, 0x17
        /*001a*/ 	.short	(.L_11 - .L_10)
.L_10:
        /*001c*/ 	.word	0x00000000
        /*0020*/ 	.short	0x0002
        /*0022*/ 	.short	0x0010
        /*0024*/ 	.byte	0x00, 0xf5, 0x21, 0x00


	//----- nvinfo : EIATTR_KPARAM_INFO
	.align		4
.L_11:
        /*0028*/ 	.byte	0x04, 0x17
        /*002a*/ 	.short	(.L_13 - .L_12)
.L_12:
        /*002c*/ 	.word	0x00000000
        /*0030*/ 	.short	0x0001
        /*0032*/ 	.short	0x0008
        /*0034*/ 	.byte	0x00, 0xf5, 0x21, 0x00


	//----- nvinfo : EIATTR_KPARAM_INFO
	.align		4
.L_13:
        /*0038*/ 	.byte	0x04, 0x17
        /*003a*/ 	.short	(.L_15 - .L_14)
.L_14:
        /*003c*/ 	.word	0x00000000
        /*0040*/ 	.short	0x0000
        /*0042*/ 	.short	0x0000
        /*0044*/ 	.byte	0x00, 0xf5, 0x21, 0x00


	//----- nvinfo : EIATTR_SPARSE_MMA_MASK
	.align		4
.L_15:
        /*0048*/ 	.byte	0x03, 0x50
        /*004a*/ 	.short	0x0000


	//----- nvinfo : EIATTR_MAXREG_COUNT
	.align		4
        /*004c*/ 	.byte	0x03, 0x1b
        /*004e*/ 	.short	0x00ff


	//----- nvinfo : EIATTR_MERCURY_ISA_VERSION
	.align		4
        /*0050*/ 	.byte	0x03, 0x5f
        /*0052*/ 	.short	0x0101


	//----- nvinfo : EIATTR_VRC_CTA_INIT_COUNT
	.align		4
        /*0054*/ 	.byte	0x02, 0x4a
	.zero		1
	.zero		1


	//----- nvinfo : EIATTR_EXIT_INSTR_OFFSETS
	.align		4
        /*0058*/ 	.byte	0x04, 0x1c
        /*005a*/ 	.short	(.L_17 - .L_16)


	//   ....[0]....
.L_16:
        /*005c*/ 	.word	0x00000070


	//   ....[1]....
        /*0060*/ 	.word	0x00000130


	//----- nvinfo : EIATTR_CBANK_PARAM_SIZE
	.align		4
.L_17:
        /*0064*/ 	.byte	0x03, 0x19
        /*0066*/ 	.short	0x001c


	//----- nvinfo : EIATTR_PARAM_CBANK
	.align		4
        /*0068*/ 	.byte	0x04, 0x0a
        /*006a*/ 	.short	(.L_19 - .L_18)
	.align		4
.L_18:
        /*006c*/ 	.word	index@(.nv.constant0._Z6kernelPiS_S_j)
        /*0070*/ 	.short	0x0380
        /*0072*/ 	.short	0x001c


	//----- nvinfo : EIATTR_SW_WAR
	.align		4
.L_19:
        /*0074*/ 	.byte	0x04, 0x36
        /*0076*/ 	.short	(.L_21 - .L_20)
.L_20:
        /*0078*/ 	.word	0x00000008
.L_21:


//--------------------- .nv.callgraph             --------------------------
	.section	.nv.callgraph,"",@"SHT_CUDA_CALLGRAPH"
	.align	4
	.sectionentsize	8
	.align		4
        /*0000*/ 	.word	0x00000000
	.align		4
        /*0004*/ 	.word	0xffffffff
	.align		4
        /*0008*/ 	.word	0x00000000
	.align		4
        /*000c*/ 	.word	0xfffffffe
	.align		4
        /*0010*/ 	.word	0x00000000
	.align		4
        /*0014*/ 	.word	0xfffffffd
	.align		4
        /*0018*/ 	.word	0x00000000
	.align		4
        /*001c*/ 	.word	0xfffffffc


//--------------------- .text._Z6kernelPiS_S_j    --------------------------
	.section	.text._Z6kernelPiS_S_j,"ax",@progbits
	.align	128
        .global         _Z6kernelPiS_S_j
        .type           _Z6kernelPiS_S_j,@function
        .size           _Z6kernelPiS_S_j,(.L_x_1 - _Z6kernelPiS_S_j)
        .other          _Z6kernelPiS_S_j,@"STO_CUDA_ENTRY STV_DEFAULT"
_Z6kernelPiS_S_j:
.text._Z6kernelPiS_S_j:
[----:B------:R-:W-:Y:S01]  /*0000*/  LDC R1, c[0x0][0x37c] ;  /* 0x0000df00ff017b82 */ /* 0x000fe20000000800 */
[----:B------:R-:W0:Y:S07]  /*0010*/  S2R R0, SR_TID.X ;  /* 0x0000000000007919 */ /* 0x000e2e0000002100 */
[----:B------:R-:W0:Y:S01]  /*0020*/  S2UR UR4, SR_CTAID.X ;  /* 0x00000000000479c3 */ /* 0x000e220000002500 */
[----:B------:R-:W1:Y:S07]  /*0030*/  LDCU UR5, c[0x0][0x398] ;  /* 0x00007300ff0577ac */ /* 0x000e6e0008000800 */
[----:B------:R-:W0:Y:S02]  /*0040*/  LDC R9, c[0x0][0x360] ;  /* 0x0000d800ff097b82 */ /* 0x000e240000000800 */
[----:B0-----:R-:W-:-:S05]  /*0050*/  IMAD R9, R9, UR4, R0 ;  /* 0x0000000409097c24 */ /* 0x001fca000f8e0200 */
[----:B-1----:R-:W-:-:S13]  /*0060*/  ISETP.GE.U32.AND P0, PT, R9, UR5, PT ;  /* 0x0000000509007c0c */ /* 0x002fda000bf06070 */
[----:B------:R-:W-:Y:S05]  /*0070*/  @P0 EXIT ;  /* 0x000000000000094d */ /* 0x000fea0003800000 */
[----:B------:R-:W0:Y:S01]  /*0080*/  LDC.64 R2, c[0x0][0x380] ;  /* 0x0000e000ff027b82 */ /* 0x000e220000000a00 */
[----:B------:R-:W1:Y:S07]  /*0090*/  LDCU.64 UR4, c[0x0][0x358] ;  /* 0x00006b00ff0477ac */ /* 0x000e6e0008000a00 */
[----:B------:R-:W2:Y:S08]  /*00a0*/  LDC.64 R4, c[0x0][0x388] ;  /* 0x0000e200ff047b82 */ /* 0x000eb00000000a00 */
[----:B------:R-:W3:Y:S01]  /*00b0*/  LDC.64 R6, c[0x0][0x390] ;  /* 0x0000e400ff067b82 */ /* 0x000ee20000000a00 */
[----:B0-----:R-:W-:-:S06]  /*00c0*/  IMAD.WIDE.U32 R2, R9, 0x4, R2 ;  /* 0x0000000409027825 */ /* 0x001fcc00078e0002 */
[----:B-1----:R-:W4:Y:S01]  /*00d0*/  LDG.E R2, desc[UR4][R2.64] ;  /* 0x0000000402027981 */ /* 0x002f22000c1e1900 */
[----:B--2---:R-:W-:-:S06]  /*00e0*/  IMAD.WIDE.U32 R4, R9, 0x4, R4 ;  /* 0x0000000409047825 */ /* 0x004fcc00078e0004 */
[----:B------:R-:W4:Y:S01]  /*00f0*/  LDG.E R5, desc[UR4][R4.64] ;  /* 0x0000000404057981 */ /* 0x000f22000c1e1900 */
[----:B---3--:R-:W-:Y:S01]  /*0100*/  IMAD.WIDE.U32 R6, R9, 0x4, R6 ;  /* 0x0000000409067825 */ /* 0x008fe200078e0006 */
[----:B----4-:R-:W-:-:S05]  /*0110*/  IADD3 R9, PT, PT, R2, R5, RZ ;  /* 0x0000000502097210 */ /* 0x010fca0007ffe0ff */
[----:B------:R-:W-:Y:S01]  /*0120*/  STG.E desc[UR4][R6.64], R9 ;  /* 0x0000000906007986 */ /* 0x000fe2000c101904 */
[----:B------:R-:W-:Y:S05]  /*0130*/  EXIT ;  /* 0x000000000000794d */ /* 0x000fea0003800000 */
.L_x_0:
[----:B------:R-:W-:-:S00]  /*0140*/  BRA `(.L_x_0) ;  /* 0xfffffffc00fc7947 */ /* 0x000fc0000383ffff */
[----:B------:R-:W-:-:S00]  /*0150*/  NOP ;  /* 0x0000000000007918 */ /* 0x000fc00000000000 */
        /* <DEDUP_REMOVED lines=10> */
.L_x_1:


//--------------------- .nv.shared.reserved.0     --------------------------
	.section	.nv.shared.reserved.0,"aw",@nobits
	.weak		__nv_reservedSMEM_offset_0_alias
	.size		__nv_reservedSMEM_offset_0_alias, 0, 64
	.other		__nv_reservedSMEM_offset_0_alias,@"STO_CUDA_RESERVED_SHARED STV_DEFAULT"
__nv_reservedSMEM_offset_0_alias:
	.zero		0
	.zero		64


//--------------------- .nv.constant0._Z6kernelPiS_S_j --------------------------
	.section	.nv.constant0._Z6kernelPiS_S_j,"a",@progbits
	.sectionflags	@""
	.align	4
.nv.constant0._Z6kernelPiS_S_j:
	.zero		924


//--------------------- SYMBOLS --------------------------

	.type		.nv.reservedSmem.offset0,@object
	.size		.nv.reservedSmem.offset0,0x4
